	.headerflags	@"EF_CUDA_TEXMODE_UNIFIED EF_CUDA_64BIT_ADDRESS EF_CUDA_ACCELERATORS EF_CUDA_SM90 EF_CUDA_VIRTUAL_SM(EF_CUDA_SM90)"
	.elftype	@"ET_EXEC"


//--------------------- .nv.info                  --------------------------
	.section	.nv.info,"",@"SHT_CUDA_INFO"
	.align	4


	//----- nvinfo : EIATTR_REGCOUNT
	.align		4
        /*0000*/ 	.byte	0x04, 0x2f
        /*0002*/ 	.short	(.L_1 - .L_0)
	.align		4
.L_0:
        /*0004*/ 	.word	index@(triton_poi_fused__unsafe_index_add_convolution_19)
        /*0008*/ 	.word	0x00000015


	//----- nvinfo : EIATTR_MIN_STACK_SIZE
	.align		4
.L_1:
        /*000c*/ 	.byte	0x04, 0x12
        /*000e*/ 	.short	(.L_3 - .L_2)
	.align		4
.L_2:
        /*0010*/ 	.word	index@(triton_poi_fused__unsafe_index_add_convolution_19)
        /*0014*/ 	.word	0x00000000


	//----- nvinfo : EIATTR_FRAME_SIZE
	.align		4
.L_3:
        /*0018*/ 	.byte	0x04, 0x11
        /*001a*/ 	.short	(.L_5 - .L_4)
	.align		4
.L_4:
        /*001c*/ 	.word	index@(triton_poi_fused__unsafe_index_add_convolution_19)
        /*0020*/ 	.word	0x00000000


	//----- nvinfo : EIATTR_MIN_STACK_SIZE
	.align		4
.L_5:
        /*0024*/ 	.byte	0x04, 0x12
        /*0026*/ 	.short	(.L_7 - .L_6)
	.align		4
.L_6:
        /*0028*/ 	.word	index@(triton_poi_fused__unsafe_index_add_convolution_19)
        /*002c*/ 	.word	0x00000000
.L_7:


//--------------------- .nv.info.triton_poi_fused__unsafe_index_add_convolution_19 --------------------------
	.section	.nv.info.triton_poi_fused__unsafe_index_add_convolution_19,"",@"SHT_CUDA_INFO"
	.sectionflags	@""
	.align	4


	//----- nvinfo : EIATTR_CUDA_API_VERSION
	.align		4
        /*0000*/ 	.byte	0x04, 0x37
        /*0002*/ 	.short	(.L_9 - .L_8)
.L_8:
        /*0004*/ 	.word	0x0000007c


	//----- nvinfo : EIATTR_KPARAM_INFO
	.align		4
.L_9:
        /*0008*/ 	.byte	0x04, 0x17
        /*000a*/ 	.short	(.L_11 - .L_10)
.L_10:
        /*000c*/ 	.word	0x00000000
        /*0010*/ 	.short	0x0004
        /*0012*/ 	.short	0x0020
        /*0014*/ 	.byte	0x00, 0xf0, 0x11, 0x00


	//----- nvinfo : EIATTR_KPARAM_INFO
	.align		4
.L_11:
        /*0018*/ 	.byte	0x04, 0x17
        /*001a*/ 	.short	(.L_13 - .L_12)
.L_12:
        /*001c*/ 	.word	0x00000000
        /*0020*/ 	.short	0x0003
        /*0022*/ 	.short	0x0018
        /*0024*/ 	.byte	0x00, 0xf4, 0x21, 0x00


	//----- nvinfo : EIATTR_KPARAM_INFO
	.align		4
.L_13:
        /*0028*/ 	.byte	0x04, 0x17
        /*002a*/ 	.short	(.L_15 - .L_14)
.L_14:
        /*002c*/ 	.word	0x00000000
        /*0030*/ 	.short	0x0002
        /*0032*/ 	.short	0x0010
        /*0034*/ 	.byte	0x00, 0xf4, 0x21, 0x00


	//----- nvinfo : EIATTR_KPARAM_INFO
	.align		4
.L_15:
        /*0038*/ 	.byte	0x04, 0x17
        /*003a*/ 	.short	(.L_17 - .L_16)
.L_16:
        /*003c*/ 	.word	0x00000000
        /*0040*/ 	.short	0x0001
        /*0042*/ 	.short	0x0008
        /*0044*/ 	.byte	0x00, 0xf4, 0x21, 0x00


	//----- nvinfo : EIATTR_KPARAM_INFO
	.align		4
.L_17:
        /*0048*/ 	.byte	0x04, 0x17
        /*004a*/ 	.short	(.L_19 - .L_18)
.L_18:
        /*004c*/ 	.word	0x00000000
        /*0050*/ 	.short	0x0000
        /*0052*/ 	.short	0x0000
        /*0054*/ 	.byte	0x00, 0xf4, 0x21, 0x00


	//----- nvinfo : EIATTR_SPARSE_MMA_MASK
	.align		4
.L_19:
        /*0058*/ 	.byte	0x03, 0x50
        /*005a*/ 	.short	0x0000


	//----- nvinfo : EIATTR_MAXREG_COUNT
	.align		4
        /*005c*/ 	.byte	0x03, 0x1b
        /*005e*/ 	.short	0x00ff


	//----- nvinfo : EIATTR_EXIT_INSTR_OFFSETS
	.align		4
        /*0060*/ 	.byte	0x04, 0x1c
        /*0062*/ 	.short	(.L_21 - .L_20)


	//   ....[0]....
.L_20:
        /*0064*/ 	.word	0x000003e0


	//----- nvinfo : EIATTR_REQNTID
	.align		4
.L_21:
        /*0068*/ 	.byte	0x04, 0x10
        /*006a*/ 	.short	(.L_23 - .L_22)
.L_22:
        /*006c*/ 	.word	0x00000100
        /*0070*/ 	.word	0x00000001
        /*0074*/ 	.word	0x00000001


	//----- nvinfo : EIATTR_CBANK_PARAM_SIZE
	.align		4
.L_23:
        /*0078*/ 	.byte	0x03, 0x19
        /*007a*/ 	.short	0x0024


	//----- nvinfo : EIATTR_PARAM_CBANK
	.align		4
        /*007c*/ 	.byte	0x04, 0x0a
        /*007e*/ 	.short	(.L_25 - .L_24)
	.align		4
.L_24:
        /*0080*/ 	.word	index@(.nv.constant0.triton_poi_fused__unsafe_index_add_convolution_19)
        /*0084*/ 	.short	0x0210
        /*0086*/ 	.short	0x0024


	//----- nvinfo : EIATTR_SW_WAR
	.align		4
.L_25:
        /*0088*/ 	.byte	0x04, 0x36
        /*008a*/ 	.short	(.L_27 - .L_26)
.L_26:
        /*008c*/ 	.word	0x00000008
.L_27:


//--------------------- .nv.callgraph             --------------------------
	.section	.nv.callgraph,"",@"SHT_CUDA_CALLGRAPH"
	.align	4
	.sectionentsize	8
	.align		4
        /*0000*/ 	.word	0x00000000
	.align		4
        /*0004*/ 	.word	0xffffffff
	.align		4
        /*0008*/ 	.word	0x00000000
	.align		4
        /*000c*/ 	.word	0xfffffffe
	.align		4
        /*0010*/ 	.word	0x00000000
	.align		4
        /*0014*/ 	.word	0xfffffffd
	.align		4
        /*0018*/ 	.word	0x00000000
	.align		4
        /*001c*/ 	.word	0xfffffffc


//--------------------- .text.triton_poi_fused__unsafe_index_add_convolution_19 --------------------------
	.section	.text.triton_poi_fused__unsafe_index_add_convolution_19,"ax",@progbits
	.align	128
        .global         triton_poi_fused__unsafe_index_add_convolution_19
        .type           triton_poi_fused__unsafe_index_add_convolution_19,@function
        .size           triton_poi_fused__unsafe_index_add_convolution_19,(.L_x_1 - triton_poi_fused__unsafe_index_add_convolution_19)
        .other          triton_poi_fused__unsafe_index_add_convolution_19,@"STO_CUDA_ENTRY STV_DEFAULT"
triton_poi_fused__unsafe_index_add_convolution_19:
.text.triton_poi_fused__unsafe_index_add_convolution_19:
[----:B------:R-:W-:Y:S01]  /*0000*/  LDC R1, c[0x0][0x28] ;  /* 0x00000a00ff017b82 */ /* 0x000fe20000000800 */
[----:B------:R-:W1:Y:S07]  /*0010*/  S2R R0, SR_TID.X ;  /* 0x0000000000007919 */ /* 0x000e6e0000002100 */
[----:B------:R-:W2:Y:S01]  /*0020*/  LDC.64 R4, c[0x0][0x218] ;  /* 0x00008600ff047b82 */ /* 0x000ea20000000a00 */
[----:B------:R-:W-:Y:S01]  /*0030*/  ULDC.64 UR4, c[0x0][0x208] ;  /* 0x0000820000047ab9 */ /* 0x000fe20000000a00 */
[----:B------:R-:W-:Y:S01]  /*0040*/  ULDC.64 UR6, c[0x0][0x220] ;  /* 0x0000880000067ab9 */ /* 0x000fe20000000a00 */
[----:B------:R-:W3:Y:S01]  /*0050*/  S2R R9, SR_CTAID.X ;  /* 0x0000000000097919 */ /* 0x000ee20000002500 */
[----:B-1----:R-:W-:-:S05]  /*0060*/  IMAD.SHL.U32 R0, R0, 0x2, RZ ;  /* 0x0000000200007824 */ /* 0x002fca00078e00ff */
[----:B------:R-:W-:-:S05]  /*0070*/  LOP3.LUT R0, R0, 0x1fe, RZ, 0xc0, !PT ;  /* 0x000001fe00007812 */ /* 0x000fca00078ec0ff */
[----:B---3--:R-:W-:-:S05]  /*0080*/  IMAD R0, R9, 0x200, R0 ;  /* 0x0000020009007824 */ /* 0x008fca00078e0200 */
[----:B------:R-:W-:-:S04]  /*0090*/  SHF.R.S32.HI R3, RZ, 0x1f, R0 ;  /* 0x0000001fff037819 */ /* 0x000fc80000011400 */
[----:B------:R-:W-:-:S04]  /*00a0*/  LEA.HI R3, R3, R0, RZ, 0x4 ;  /* 0x0000000003037211 */ /* 0x000fc800078f20ff */
[----:B------:R-:W-:Y:S02]  /*00b0*/  SHF.R.S32.HI R2, RZ, 0x4, R3 ;  /* 0x00000004ff027819 */ /* 0x000fe40000011403 */
[----:B------:R-:W-:Y:S02]  /*00c0*/  LOP3.LUT R3, R3, 0xfffffff0, RZ, 0xc0, !PT ;  /* 0xfffffff003037812 */ /* 0x000fe400078ec0ff */
[----:B------:R-:W-:-:S03]  /*00d0*/  LEA.HI R6, R2, R2, RZ, 0x4 ;  /* 0x0000000202067211 */ /* 0x000fc600078f20ff */
[----:B------:R-:W-:Y:S01]  /*00e0*/  IMAD.IADD R3, R0, 0x1, -R3 ;  /* 0x0000000100037824 */ /* 0x000fe200078e0a03 */
[----:B------:R-:W-:-:S05]  /*00f0*/  LOP3.LUT R7, R6, 0xfffffff0, RZ, 0xc0, !PT ;  /* 0xfffffff006077812 */ /* 0x000fca00078ec0ff */
[----:B------:R-:W-:-:S04]  /*0100*/  IMAD.IADD R7, R2, 0x1, -R7 ;  /* 0x0000000102077824 */ /* 0x000fc800078e0a07 */
[----:B--2---:R-:W-:-:S06]  /*0110*/  IMAD.WIDE R10, R7, 0x8, R4 ;  /* 0x00000008070a7825 */ /* 0x004fcc00078e0204 */
[----:B------:R-:W2:Y:S01]  /*0120*/  LDG.E.EL.64 R10, desc[UR4][R10.64] ;  /* 0x000000040a0a7981 */ /* 0x000ea2000c2e1b00 */
[----:B------:R-:W-:Y:S01]  /*0130*/  IMAD.WIDE R4, R3, 0x8, R4 ;  /* 0x0000000803047825 */ /* 0x000fe200078e0204 */
[----:B------:R-:W-:Y:S01]  /*0140*/  SHF.R.S32.HI R13, RZ, 0x16, R9 ;  /* 0x00000016ff0d7819 */ /* 0x000fe20000011409 */
[----:B------:R-:W1:Y:S04]  /*0150*/  LDC.64 R2, c[0x0][0x210] ;  /* 0x00008400ff027b82 */ /* 0x000e680000000a00 */
[----:B------:R-:W3:Y:S01]  /*0160*/  LDG.E.EL.128 R4, desc[UR4][R4.64] ;  /* 0x0000000404047981 */ /* 0x000ee2000c2e1d00 */
[----:B------:R-:W-:-:S03]  /*0170*/  SGXT R13, R13, 0x1 ;  /* 0x000000010d0d781a */ /* 0x000fc60000000200 */
[----:B------:R-:W4:Y:S01]  /*0180*/  LDC.64 R8, c[0x0][0x228] ;  /* 0x00008a00ff087b82 */ /* 0x000f220000000a00 */
[----:B------:R-:W-:Y:S01]  /*0190*/  LEA.HI R13, R13, R0, RZ, 0x8 ;  /* 0x000000000d0d7211 */ /* 0x000fe200078f40ff */
[----:B-1----:R-:W-:Y:S01]  /*01a0*/  IMAD.WIDE R2, R0, 0x4, R2 ;  /* 0x0000000400027825 */ /* 0x002fe200078e0202 */
[----:B--2---:R-:W-:-:S04]  /*01b0*/  SHF.R.U32.HI R15, RZ, 0x1c, R11 ;  /* 0x0000001cff0f7819 */ /* 0x004fc8000001160b */
[----:B------:R-:W-:Y:S02]  /*01c0*/  LOP3.LUT R15, R15, 0x8, RZ, 0xc0, !PT ;  /* 0x000000080f0f7812 */ /* 0x000fe400078ec0ff */
[----:B---3--:R-:W-:Y:S02]  /*01d0*/  SHF.R.U32.HI R16, RZ, 0x1a, R5 ;  /* 0x0000001aff107819 */ /* 0x008fe40000011605 */
[----:B------:R-:W-:Y:S02]  /*01e0*/  IADD3 R18, P0, R10, R15, RZ ;  /* 0x0000000f0a127210 */ /* 0x000fe40007f1e0ff */
[C---:B------:R-:W-:Y:S02]  /*01f0*/  LEA R15, P1, R4.reuse, UR6, 0x2 ;  /* 0x00000006040f7c11 */ /* 0x040fe4000f8210ff */
[----:B------:R-:W-:Y:S01]  /*0200*/  SHF.R.S32.HI R10, RZ, 0x8, R13 ;  /* 0x00000008ff0a7819 */ /* 0x000fe2000001140d */
[----:B------:R-:W-:Y:S01]  /*0210*/  IMAD.X R13, RZ, RZ, R11, P0 ;  /* 0x000000ffff0d7224 */ /* 0x000fe200000e060b */
[----:B------:R-:W-:-:S02]  /*0220*/  LEA.HI.X R17, R4, UR7, R5, 0x2, P1 ;  /* 0x0000000704117c11 */ /* 0x000fc400088f1405 */
[----:B------:R-:W-:Y:S02]  /*0230*/  LEA.HI R4, R10, R10, RZ, 0x8 ;  /* 0x0000000a0a047211 */ /* 0x000fe400078f40ff */
[----:B------:R-:W-:Y:S02]  /*0240*/  SHF.R.U32.HI R11, RZ, 0x1a, R7 ;  /* 0x0000001aff0b7819 */ /* 0x000fe40000011607 */
[C---:B------:R-:W-:Y:S01]  /*0250*/  SHF.L.U64.HI R14, R18.reuse, 0x5, R13 ;  /* 0x00000005120e7819 */ /* 0x040fe2000001020d */
[----:B------:R-:W-:Y:S01]  /*0260*/  IMAD.SHL.U32 R13, R18, 0x20, RZ ;  /* 0x00000020120d7824 */ /* 0x000fe200078e00ff */
[----:B------:R-:W-:Y:S02]  /*0270*/  LEA R12, P0, R6, UR6, 0x2 ;  /* 0x00000006060c7c11 */ /* 0x000fe4000f8010ff */
[----:B------:R-:W-:Y:S02]  /*0280*/  LOP3.LUT R16, R16, 0x20, RZ, 0xc0, !PT ;  /* 0x0000002010107812 */ /* 0x000fe400078ec0ff */
[----:B------:R-:W-:-:S02]  /*0290*/  LOP3.LUT R11, R11, 0x20, RZ, 0xc0, !PT ;  /* 0x000000200b0b7812 */ /* 0x000fc400078ec0ff */
[----:B------:R-:W-:Y:S02]  /*02a0*/  LOP3.LUT R5, R4, 0xffffff00, RZ, 0xc0, !PT ;  /* 0xffffff0004057812 */ /* 0x000fe400078ec0ff */
[----:B------:R-:W-:Y:S02]  /*02b0*/  LEA.HI.X R7, R6, UR7, R7, 0x2, P0 ;  /* 0x0000000706077c11 */ /* 0x000fe400080f1407 */
[C---:B------:R-:W-:Y:S02]  /*02c0*/  IADD3 R4, P0, P1, R13.reuse, R15, R16 ;  /* 0x0000000f0d047210 */ /* 0x040fe4000791e010 */
[----:B------:R-:W-:Y:S01]  /*02d0*/  IADD3 R6, P2, P3, R13, R12, R11 ;  /* 0x0000000c0d067210 */ /* 0x000fe20007b5e00b */
[----:B------:R-:W-:Y:S01]  /*02e0*/  IMAD.IADD R11, R10, 0x1, -R5 ;  /* 0x000000010a0b7824 */ /* 0x000fe200078e0a05 */
[----:B------:R-:W-:Y:S01]  /*02f0*/  IADD3.X R5, R14, R17, RZ, P0, P1 ;  /* 0x000000110e057210 */ /* 0x000fe200007e24ff */
[----:B------:R-:W-:Y:S01]  /*0300*/  IMAD.SHL.U32 R13, R10, 0x40, RZ ;  /* 0x000000400a0d7824 */ /* 0x000fe200078e00ff */
[----:B------:R-:W-:Y:S01]  /*0310*/  IADD3.X R7, R14, R7, RZ, P2, P3 ;  /* 0x000000070e077210 */ /* 0x000fe200017e64ff */
[----:B----4-:R-:W-:-:S02]  /*0320*/  IMAD.WIDE R8, R11, 0x4, R8 ;  /* 0x000000040b087825 */ /* 0x010fc400078e0208 */
[----:B------:R-:W2:Y:S02]  /*0330*/  LDG.E.64 R10, desc[UR4][R2.64] ;  /* 0x00000004020a7981 */ /* 0x000ea4000c1e1b00 */
[C---:B------:R-:W-:Y:S02]  /*0340*/  IMAD.WIDE R4, R13.reuse, 0x4, R4 ;  /* 0x000000040d047825 */ /* 0x040fe400078e0204 */
[----:B------:R-:W2:Y:S02]  /*0350*/  LDG.E.EL R8, desc[UR4][R8.64] ;  /* 0x0000000408087981 */ /* 0x000ea4000c2e1900 */
[----:B------:R-:W-:Y:S02]  /*0360*/  IMAD.WIDE R6, R13, 0x4, R6 ;  /* 0x000000040d067825 */ /* 0x000fe400078e0206 */
[----:B------:R-:W3:Y:S04]  /*0370*/  LDG.E.EL R4, desc[UR4][R4.64] ;  /* 0x0000000404047981 */ /* 0x000ee8000c2e1900 */
[----:B------:R-:W4:Y:S01]  /*0380*/  LDG.E.EL R6, desc[UR4][R6.64] ;  /* 0x0000000406067981 */ /* 0x000f22000c2e1900 */
[--C-:B--2---:R-:W-:Y:S01]  /*0390*/  FADD R13, R10, R8.reuse ;  /* 0x000000080a0d7221 */ /* 0x104fe20000000000 */
[----:B------:R-:W-:-:S03]  /*03a0*/  FADD R11, R11, R8 ;  /* 0x000000080b0b7221 */ /* 0x000fc60000000000 */
[----:B---3--:R-:W-:Y:S01]  /*03b0*/  FADD R10, R4, R13 ;  /* 0x0000000d040a7221 */ /* 0x008fe20000000000 */
[----:B----4-:R-:W-:-:S05]  /*03c0*/  FADD R11, R6, R11 ;  /* 0x0000000b060b7221 */ /* 0x010fca0000000000 */
[----:B------:R-:W-:Y:S01]  /*03d0*/  STG.E.64 desc[UR4][R2.64], R10 ;  /* 0x0000000a02007986 */ /* 0x000fe2000c101b04 */
[----:B------:R-:W-:Y:S05]  /*03e0*/  EXIT ;  /* 0x000000000000794d */ /* 0x000fea0003800000 */
.L_x_0:
[----:B------:R-:W-:-:S00]  /*03f0*/  BRA `(.L_x_0) ;  /* 0xfffffffc00fc7947 */ /* 0x000fc0000383ffff */
[----:B------:R-:W-:-:S00]  /*0400*/  NOP ;  /* 0x0000000000007918 */ /* 0x000fc00000000000 */
[----:B------:R-:W-:-:S00]  /*0410*/  NOP ;  /* 0x0000000000007918 */ /* 0x000fc00000000000 */
[----:B------:R-:W-:-:S00]  /*0420*/  NOP ;  /* 0x0000000000007918 */ /* 0x000fc00000000000 */
[----:B------:R-:W-:-:S00]  /*0430*/  NOP ;  /* 0x0000000000007918 */ /* 0x000fc00000000000 */
[----:B------:R-:W-:-:S00]  /*0440*/  NOP ;  /* 0x0000000000007918 */ /* 0x000fc00000000000 */
[----:B------:R-:W-:-:S00]  /*0450*/  NOP ;  /* 0x0000000000007918 */ /* 0x000fc00000000000 */
[----:B------:R-:W-:-:S00]  /*0460*/  NOP ;  /* 0x0000000000007918 */ /* 0x000fc00000000000 */
[----:B------:R-:W-:-:S00]  /*0470*/  NOP ;  /* 0x0000000000007918 */ /* 0x000fc00000000000 */
.L_x_1:


//--------------------- .nv.constant0.triton_poi_fused__unsafe_index_add_convolution_19 --------------------------
	.section	.nv.constant0.triton_poi_fused__unsafe_index_add_convolution_19,"a",@progbits
	.sectionflags	@""
	.align	4
.nv.constant0.triton_poi_fused__unsafe_index_add_convolution_19:
	.zero		564
